	.headerflags	@"EF_CUDA_TEXMODE_UNIFIED EF_CUDA_64BIT_ADDRESS EF_CUDA_ACCELERATORS EF_CUDA_SM90 EF_CUDA_VIRTUAL_SM(EF_CUDA_SM90)"
	.elftype	@"ET_EXEC"


//--------------------- .nv.info                  --------------------------
	.section	.nv.info,"",@"SHT_CUDA_INFO"
	.align	4


	//----- nvinfo : EIATTR_REGCOUNT
	.align		4
        /*0000*/ 	.byte	0x04, 0x2f
        /*0002*/ 	.short	(.L_3 - .L_2)
	.align		4
.L_2:
        /*0004*/ 	.word	index@(triton_poi_fused_cat_6)
        /*0008*/ 	.word	0x00000026


	//----- nvinfo : EIATTR_MIN_STACK_SIZE
	.align		4
.L_3:
        /*000c*/ 	.byte	0x04, 0x12
        /*000e*/ 	.short	(.L_5 - .L_4)
	.align		4
.L_4:
        /*0010*/ 	.word	index@(triton_poi_fused_cat_6)
        /*0014*/ 	.word	0x00000000


	//----- nvinfo : EIATTR_FRAME_SIZE
	.align		4
.L_5:
        /*0018*/ 	.byte	0x04, 0x11
        /*001a*/ 	.short	(.L_7 - .L_6)
	.align		4
.L_6:
        /*001c*/ 	.word	index@(triton_poi_fused_cat_6)
        /*0020*/ 	.word	0x00000000


	//----- nvinfo : EIATTR_MIN_STACK_SIZE
	.align		4
.L_7:
        /*0024*/ 	.byte	0x04, 0x12
        /*0026*/ 	.short	(.L_9 - .L_8)
	.align		4
.L_8:
        /*0028*/ 	.word	index@(triton_poi_fused_cat_6)
        /*002c*/ 	.word	0x00000000
.L_9:


//--------------------- .nv.info.triton_poi_fused_cat_6 --------------------------
	.section	.nv.info.triton_poi_fused_cat_6,"",@"SHT_CUDA_INFO"
	.sectionflags	@""
	.align	4


	//----- nvinfo : EIATTR_CUDA_API_VERSION
	.align		4
        /*0000*/ 	.byte	0x04, 0x37
        /*0002*/ 	.short	(.L_11 - .L_10)
.L_10:
        /*0004*/ 	.word	0x0000007c


	//----- nvinfo : EIATTR_KPARAM_INFO
	.align		4
.L_11:
        /*0008*/ 	.byte	0x04, 0x17
        /*000a*/ 	.short	(.L_13 - .L_12)
.L_12:
        /*000c*/ 	.word	0x00000000
        /*0010*/ 	.short	0x001c
        /*0012*/ 	.short	0x00e0
        /*0014*/ 	.byte	0x00, 0xf0, 0x11, 0x00


	//----- nvinfo : EIATTR_KPARAM_INFO
	.align		4
.L_13:
        /*0018*/ 	.byte	0x04, 0x17
        /*001a*/ 	.short	(.L_15 - .L_14)
.L_14:
        /*001c*/ 	.word	0x00000000
        /*0020*/ 	.short	0x001b
        /*0022*/ 	.short	0x00d8
        /*0024*/ 	.byte	0x00, 0xf4, 0x21, 0x00


	//----- nvinfo : EIATTR_KPARAM_INFO
	.align		4
.L_15:
        /*0028*/ 	.byte	0x04, 0x17
        /*002a*/ 	.short	(.L_17 - .L_16)
.L_16:
        /*002c*/ 	.word	0x00000000
        /*0030*/ 	.short	0x001a
        /*0032*/ 	.short	0x00d0
        /*0034*/ 	.byte	0x00, 0xf4, 0x21, 0x00


	//----- nvinfo : EIATTR_KPARAM_INFO
	.align		4
.L_17:
        /*0038*/ 	.byte	0x04, 0x17
        /*003a*/ 	.short	(.L_19 - .L_18)
.L_18:
        /*003c*/ 	.word	0x00000000
        /*0040*/ 	.short	0x0019
        /*0042*/ 	.short	0x00c8
        /*0044*/ 	.byte	0x00, 0xf4, 0x21, 0x00


	//----- nvinfo : EIATTR_KPARAM_INFO
	.align		4
.L_19:
        /*0048*/ 	.byte	0x04, 0x17
        /*004a*/ 	.short	(.L_21 - .L_20)
.L_20:
        /*004c*/ 	.word	0x00000000
        /*0050*/ 	.short	0x0018
        /*0052*/ 	.short	0x00c0
        /*0054*/ 	.byte	0x00, 0xf4, 0x21, 0x00


	//----- nvinfo : EIATTR_KPARAM_INFO
	.align		4
.L_21:
        /*0058*/ 	.byte	0x04, 0x17
        /*005a*/ 	.short	(.L_23 - .L_22)
.L_22:
        /*005c*/ 	.word	0x00000000
        /*0060*/ 	.short	0x0017
        /*0062*/ 	.short	0x00b8
        /*0064*/ 	.byte	0x00, 0xf4, 0x21, 0x00


	//----- nvinfo : EIATTR_KPARAM_INFO
	.align		4
.L_23:
        /*0068*/ 	.byte	0x04, 0x17
        /*006a*/ 	.short	(.L_25 - .L_24)
.L_24:
        /*006c*/ 	.word	0x00000000
        /*0070*/ 	.short	0x0016
        /*0072*/ 	.short	0x00b0
        /*0074*/ 	.byte	0x00, 0xf4, 0x21, 0x00


	//----- nvinfo : EIATTR_KPARAM_INFO
	.align		4
.L_25:
        /*0078*/ 	.byte	0x04, 0x17
        /*007a*/ 	.short	(.L_27 - .L_26)
.L_26:
        /*007c*/ 	.word	0x00000000
        /*0080*/ 	.short	0x0015
        /*0082*/ 	.short	0x00a8
        /*0084*/ 	.byte	0x00, 0xf4, 0x21, 0x00


	//----- nvinfo : EIATTR_KPARAM_INFO
	.align		4
.L_27:
        /*0088*/ 	.byte	0x04, 0x17
        /*008a*/ 	.short	(.L_29 - .L_28)
.L_28:
        /*008c*/ 	.word	0x00000000
        /*0090*/ 	.short	0x0014
        /*0092*/ 	.short	0x00a0
        /*0094*/ 	.byte	0x00, 0xf4, 0x21, 0x00


	//----- nvinfo : EIATTR_KPARAM_INFO
	.align		4
.L_29:
        /*0098*/ 	.byte	0x04, 0x17
        /*009a*/ 	.short	(.L_31 - .L_30)
.L_30:
        /*009c*/ 	.word	0x00000000
        /*00a0*/ 	.short	0x0013
        /*00a2*/ 	.short	0x0098
        /*00a4*/ 	.byte	0x00, 0xf4, 0x21, 0x00


	//----- nvinfo : EIATTR_KPARAM_INFO
	.align		4
.L_31:
        /*00a8*/ 	.byte	0x04, 0x17
        /*00aa*/ 	.short	(.L_33 - .L_32)
.L_32:
        /*00ac*/ 	.word	0x00000000
        /*00b0*/ 	.short	0x0012
        /*00b2*/ 	.short	0x0090
        /*00b4*/ 	.byte	0x00, 0xf4, 0x21, 0x00


	//----- nvinfo : EIATTR_KPARAM_INFO
	.align		4
.L_33:
        /*00b8*/ 	.byte	0x04, 0x17
        /*00ba*/ 	.short	(.L_35 - .L_34)
.L_34:
        /*00bc*/ 	.word	0x00000000
        /*00c0*/ 	.short	0x0011
        /*00c2*/ 	.short	0x0088
        /*00c4*/ 	.byte	0x00, 0xf4, 0x21, 0x00


	//----- nvinfo : EIATTR_KPARAM_INFO
	.align		4
.L_35:
        /*00c8*/ 	.byte	0x04, 0x17
        /*00ca*/ 	.short	(.L_37 - .L_36)
.L_36:
        /*00cc*/ 	.word	0x00000000
        /*00d0*/ 	.short	0x0010
        /*00d2*/ 	.short	0x0080
        /*00d4*/ 	.byte	0x00, 0xf4, 0x21, 0x00


	//----- nvinfo : EIATTR_KPARAM_INFO
	.align		4
.L_37:
        /*00d8*/ 	.byte	0x04, 0x17
        /*00da*/ 	.short	(.L_39 - .L_38)
.L_38:
        /*00dc*/ 	.word	0x00000000
        /*00e0*/ 	.short	0x000f
        /*00e2*/ 	.short	0x0078
        /*00e4*/ 	.byte	0x00, 0xf4, 0x21, 0x00


	//----- nvinfo : EIATTR_KPARAM_INFO
	.align		4
.L_39:
        /*00e8*/ 	.byte	0x04, 0x17
        /*00ea*/ 	.short	(.L_41 - .L_40)
.L_40:
        /*00ec*/ 	.word	0x00000000
        /*00f0*/ 	.short	0x000e
        /*00f2*/ 	.short	0x0070
        /*00f4*/ 	.byte	0x00, 0xf4, 0x21, 0x00


	//----- nvinfo : EIATTR_KPARAM_INFO
	.align		4
.L_41:
        /*00f8*/ 	.byte	0x04, 0x17
        /*00fa*/ 	.short	(.L_43 - .L_42)
.L_42:
        /*00fc*/ 	.word	0x00000000
        /*0100*/ 	.short	0x000d
        /*0102*/ 	.short	0x0068
        /*0104*/ 	.byte	0x00, 0xf4, 0x21, 0x00


	//----- nvinfo : EIATTR_KPARAM_INFO
	.align		4
.L_43:
        /*0108*/ 	.byte	0x04, 0x17
        /*010a*/ 	.short	(.L_45 - .L_44)
.L_44:
        /*010c*/ 	.word	0x00000000
        /*0110*/ 	.short	0x000c
        /*0112*/ 	.short	0x0060
        /*0114*/ 	.byte	0x00, 0xf4, 0x21, 0x00


	//----- nvinfo : EIATTR_KPARAM_INFO
	.align		4
.L_45:
        /*0118*/ 	.byte	0x04, 0x17
        /*011a*/ 	.short	(.L_47 - .L_46)
.L_46:
        /*011c*/ 	.word	0x00000000
        /*0120*/ 	.short	0x000b
        /*0122*/ 	.short	0x0058
        /*0124*/ 	.byte	0x00, 0xf4, 0x21, 0x00


	//----- nvinfo : EIATTR_KPARAM_INFO
	.align		4
.L_47:
        /*0128*/ 	.byte	0x04, 0x17
        /*012a*/ 	.short	(.L_49 - .L_48)
.L_48:
        /*012c*/ 	.word	0x00000000
        /*0130*/ 	.short	0x000a
        /*0132*/ 	.short	0x0050
        /*0134*/ 	.byte	0x00, 0xf4, 0x21, 0x00


	//----- nvinfo : EIATTR_KPARAM_INFO
	.align		4
.L_49:
        /*0138*/ 	.byte	0x04, 0x17
        /*013a*/ 	.short	(.L_51 - .L_50)
.L_50:
        /*013c*/ 	.word	0x00000000
        /*0140*/ 	.short	0x0009
        /*0142*/ 	.short	0x0048
        /*0144*/ 	.byte	0x00, 0xf4, 0x21, 0x00


	//----- nvinfo : EIATTR_KPARAM_INFO
	.align		4
.L_51:
        /*0148*/ 	.byte	0x04, 0x17
        /*014a*/ 	.short	(.L_53 - .L_52)
.L_52:
        /*014c*/ 	.word	0x00000000
        /*0150*/ 	.short	0x0008
        /*0152*/ 	.short	0x0040
        /*0154*/ 	.byte	0x00, 0xf4, 0x21, 0x00


	//----- nvinfo : EIATTR_KPARAM_INFO
	.align		4
.L_53:
        /*0158*/ 	.byte	0x04, 0x17
        /*015a*/ 	.short	(.L_55 - .L_54)
.L_54:
        /*015c*/ 	.word	0x00000000
        /*0160*/ 	.short	0x0007
        /*0162*/ 	.short	0x0038
        /*0164*/ 	.byte	0x00, 0xf4, 0x21, 0x00


	//----- nvinfo : EIATTR_KPARAM_INFO
	.align		4
.L_55:
        /*0168*/ 	.byte	0x04, 0x17
        /*016a*/ 	.short	(.L_57 - .L_56)
.L_56:
        /*016c*/ 	.word	0x00000000
        /*0170*/ 	.short	0x0006
        /*0172*/ 	.short	0x0030
        /*0174*/ 	.byte	0x00, 0xf4, 0x21, 0x00


	//----- nvinfo : EIATTR_KPARAM_INFO
	.align		4
.L_57:
        /*0178*/ 	.byte	0x04, 0x17
        /*017a*/ 	.short	(.L_59 - .L_58)
.L_58:
        /*017c*/ 	.word	0x00000000
        /*0180*/ 	.short	0x0005
        /*0182*/ 	.short	0x0028
        /*0184*/ 	.byte	0x00, 0xf4, 0x21, 0x00


	//----- nvinfo : EIATTR_KPARAM_INFO
	.align		4
.L_59:
        /*0188*/ 	.byte	0x04, 0x17
        /*018a*/ 	.short	(.L_61 - .L_60)
.L_60:
        /*018c*/ 	.word	0x00000000
        /*0190*/ 	.short	0x0004
        /*0192*/ 	.short	0x0020
        /*0194*/ 	.byte	0x00, 0xf4, 0x21, 0x00


	//----- nvinfo : EIATTR_KPARAM_INFO
	.align		4
.L_61:
        /*0198*/ 	.byte	0x04, 0x17
        /*019a*/ 	.short	(.L_63 - .L_62)
.L_62:
        /*019c*/ 	.word	0x00000000
        /*01a0*/ 	.short	0x0003
        /*01a2*/ 	.short	0x0018
        /*01a4*/ 	.byte	0x00, 0xf4, 0x21, 0x00


	//----- nvinfo : EIATTR_KPARAM_INFO
	.align		4
.L_63:
        /*01a8*/ 	.byte	0x04, 0x17
        /*01aa*/ 	.short	(.L_65 - .L_64)
.L_64:
        /*01ac*/ 	.word	0x00000000
        /*01b0*/ 	.short	0x0002
        /*01b2*/ 	.short	0x0010
        /*01b4*/ 	.byte	0x00, 0xf4, 0x21, 0x00


	//----- nvinfo : EIATTR_KPARAM_INFO
	.align		4
.L_65:
        /*01b8*/ 	.byte	0x04, 0x17
        /*01ba*/ 	.short	(.L_67 - .L_66)
.L_66:
        /*01bc*/ 	.word	0x00000000
        /*01c0*/ 	.short	0x0001
        /*01c2*/ 	.short	0x0008
        /*01c4*/ 	.byte	0x00, 0xf4, 0x21, 0x00


	//----- nvinfo : EIATTR_KPARAM_INFO
	.align		4
.L_67:
        /*01c8*/ 	.byte	0x04, 0x17
        /*01ca*/ 	.short	(.L_69 - .L_68)
.L_68:
        /*01cc*/ 	.word	0x00000000
        /*01d0*/ 	.short	0x0000
        /*01d2*/ 	.short	0x0000
        /*01d4*/ 	.byte	0x00, 0xf4, 0x21, 0x00


	//----- nvinfo : EIATTR_SPARSE_MMA_MASK
	.align		4
.L_69:
        /*01d8*/ 	.byte	0x03, 0x50
        /*01da*/ 	.short	0x0000


	//----- nvinfo : EIATTR_MAXREG_COUNT
	.align		4
        /*01dc*/ 	.byte	0x03, 0x1b
        /*01de*/ 	.short	0x00ff


	//----- nvinfo : EIATTR_EXIT_INSTR_OFFSETS
	.align		4
        /*01e0*/ 	.byte	0x04, 0x1c
        /*01e2*/ 	.short	(.L_71 - .L_70)


	//   ....[0]....
.L_70:
        /*01e4*/ 	.word	0x00001610


	//----- nvinfo : EIATTR_REQNTID
	.align		4
.L_71:
        /*01e8*/ 	.byte	0x04, 0x10
        /*01ea*/ 	.short	(.L_73 - .L_72)
.L_72:
        /*01ec*/ 	.word	0x00000100
        /*01f0*/ 	.word	0x00000001
        /*01f4*/ 	.word	0x00000001


	//----- nvinfo : EIATTR_CBANK_PARAM_SIZE
	.align		4
.L_73:
        /*01f8*/ 	.byte	0x03, 0x19
        /*01fa*/ 	.short	0x00e4


	//----- nvinfo : EIATTR_PARAM_CBANK
	.align		4
        /*01fc*/ 	.byte	0x04, 0x0a
        /*01fe*/ 	.short	(.L_75 - .L_74)
	.align		4
.L_74:
        /*0200*/ 	.word	index@(.nv.constant0.triton_poi_fused_cat_6)
        /*0204*/ 	.short	0x0210
        /*0206*/ 	.short	0x00e4


	//----- nvinfo : EIATTR_SW_WAR
	.align		4
.L_75:
        /*0208*/ 	.byte	0x04, 0x36
        /*020a*/ 	.short	(.L_77 - .L_76)
.L_76:
        /*020c*/ 	.word	0x00000008
.L_77:


//--------------------- .nv.callgraph             --------------------------
	.section	.nv.callgraph,"",@"SHT_CUDA_CALLGRAPH"
	.align	4
	.sectionentsize	8
	.align		4
        /*0000*/ 	.word	0x00000000
	.align		4
        /*0004*/ 	.word	0xffffffff
	.align		4
        /*0008*/ 	.word	0x00000000
	.align		4
        /*000c*/ 	.word	0xfffffffe
	.align		4
        /*0010*/ 	.word	0x00000000
	.align		4
        /*0014*/ 	.word	0xfffffffd
	.align		4
        /*0018*/ 	.word	0x00000000
	.align		4
        /*001c*/ 	.word	0xfffffffc


//--------------------- .nv.constant4             --------------------------
	.section	.nv.constant4,"a",@progbits
	.align	8
	.align		8
.nv.constant4:
        /*0000*/ 	.dword	_$_str
	.align		8
        /*0008*/ 	.dword	_$_str_$_2


//--------------------- .text.triton_poi_fused_cat_6 --------------------------
	.section	.text.triton_poi_fused_cat_6,"ax",@progbits
	.align	128
        .global         triton_poi_fused_cat_6
        .type           triton_poi_fused_cat_6,@function
        .size           triton_poi_fused_cat_6,(.L_x_1 - triton_poi_fused_cat_6)
        .other          triton_poi_fused_cat_6,@"STO_CUDA_ENTRY STV_DEFAULT"
triton_poi_fused_cat_6:
.text.triton_poi_fused_cat_6:
[----:B------:R-:W-:Y:S01]  /*0000*/  LDC R1, c[0x0][0x28] ;  /* 0x00000a00ff017b82 */ /* 0x000fe20000000800 */
[----:B------:R-:W1:Y:S07]  /*0010*/  S2R R0, SR_TID.X ;  /* 0x0000000000007919 */ /* 0x000e6e0000002100 */
[----:B------:R-:W2:Y:S01]  /*0020*/  LDC.64 R8, c[0x0][0x220] ;  /* 0x00008800ff087b82 */ /* 0x000ea20000000a00 */
[----:B------:R-:W-:Y:S01]  /*0030*/  CS2R R10, SRZ ;  /* 0x00000000000a7805 */ /* 0x000fe2000001ff00 */
[----:B------:R-:W-:Y:S01]  /*0040*/  ULDC.64 UR4, c[0x0][0x208] ;  /* 0x0000820000047ab9 */ /* 0x000fe20000000a00 */
[----:B------:R-:W3:Y:S05]  /*0050*/  S2R R3, SR_CTAID.X ;  /* 0x0000000000037919 */ /* 0x000eea0000002500 */
[----:B------:R-:W4:Y:S01]  /*0060*/  LDC.64 R12, c[0x0][0x248] ;  /* 0x00009200ff0c7b82 */ /* 0x000f220000000a00 */
[----:B------:R-:W-:-:S07]  /*0070*/  CS2R R6, SRZ ;  /* 0x0000000000067805 */ /* 0x000fce000001ff00 */
[----:B------:R-:W5:Y:S01]  /*0080*/  LDC.64 R14, c[0x0][0x270] ;  /* 0x00009c00ff0e7b82 */ /* 0x000f620000000a00 */
[----:B------:R-:W-:Y:S02]  /*0090*/  CS2R R20, SRZ ;  /* 0x0000000000147805 */ /* 0x000fe4000001ff00 */
[----:B------:R-:W-:Y:S01]  /*00a0*/  CS2R R16, SRZ ;  /* 0x0000000000107805 */ /* 0x000fe2000001ff00 */
[----:B------:R-:W-:Y:S01]  /*00b0*/  ULDC.64 UR6, c[0x0][0x238] ;  /* 0x00008e0000067ab9 */ /* 0x000fe20000000a00 */
[----:B------:R-:W-:-:S03]  /*00c0*/  ULDC.64 UR8, c[0x0][0x260] ;  /* 0x0000980000087ab9 */ /* 0x000fc60000000a00 */
[----:B------:R-:W4:Y:S01]  /*00d0*/  LDC.64 R24, c[0x0][0x268] ;  /* 0x00009a00ff187b82 */ /* 0x000f220000000a00 */
[----:B-1----:R-:W-:-:S05]  /*00e0*/  IMAD.SHL.U32 R0, R0, 0x2, RZ ;  /* 0x0000000200007824 */ /* 0x002fca00078e00ff */
[----:B------:R-:W-:-:S05]  /*00f0*/  LOP3.LUT R0, R0, 0x1fe, RZ, 0xc0, !PT ;  /* 0x000001fe00007812 */ /* 0x000fca00078ec0ff */
[----:B---3--:R-:W-:-:S04]  /*0100*/  IMAD R3, R3, 0x200, R0 ;  /* 0x0000020003037824 */ /* 0x008fc800078e0200 */
[----:B------:R-:W-:-:S05]  /*0110*/  IMAD.HI R23, R3, 0x66666667, RZ ;  /* 0x6666666703177827 */ /* 0x000fca00078e02ff */
[----:B------:R-:W-:-:S04]  /*0120*/  SHF.R.U32.HI R4, RZ, 0x1f, R23 ;  /* 0x0000001fff047819 */ /* 0x000fc80000011617 */
[----:B------:R-:W-:-:S05]  /*0130*/  LEA.HI.SX32 R0, R23, R4, 0x17 ;  /* 0x0000000417007211 */ /* 0x000fca00078fbaff */
[----:B------:R-:W-:-:S04]  /*0140*/  IMAD R22, R0, -0x500, R3 ;  /* 0xfffffb0000167824 */ /* 0x000fc800078e0203 */
[C---:B--2---:R-:W-:Y:S01]  /*0150*/  IMAD.WIDE R8, R22.reuse, 0x4, R8 ;  /* 0x0000000416087825 */ /* 0x044fe200078e0208 */
[----:B------:R-:W-:-:S13]  /*0160*/  ISETP.GE.AND P0, PT, R22, 0x100, PT ;  /* 0x000001001600780c */ /* 0x000fda0003f06270 */
[----:B------:R5:W2:Y:S01]  /*0170*/  @!P0 LDG.E.EL.64 R10, desc[UR4][R8.64] ;  /* 0x00000004080a8981 */ /* 0x000aa2000c2e1b00 */
[C---:B------:R-:W-:Y:S01]  /*0180*/  LOP3.LUT R2, R22.reuse, 0xffffff00, RZ, 0xc0, !PT ;  /* 0xffffff0016027812 */ /* 0x040fe200078ec0ff */
[----:B----4-:R-:W-:-:S03]  /*0190*/  IMAD.WIDE R12, R22, 0x4, R12 ;  /* 0x00000004160c7825 */ /* 0x010fc600078e020c */
[----:B------:R-:W-:-:S13]  /*01a0*/  ISETP.NE.AND P1, PT, R2, 0x100, PT ;  /* 0x000001000200780c */ /* 0x000fda0003f25270 */
[----:B------:R1:W3:Y:S01]  /*01b0*/  @!P1 LDG.E.EL.64 R6, desc[UR4][R12.64+-0x400] ;  /* 0xfffc00040c069981 */ /* 0x0002e2000c2e1b00 */
[----:B------:R-:W-:Y:S01]  /*01c0*/  ISETP.NE.AND P2, PT, R2, 0x200, PT ;  /* 0x000002000200780c */ /* 0x000fe20003f45270 */
[----:B-----5:R-:W-:Y:S02]  /*01d0*/  IMAD.WIDE R8, R22, 0x4, R14 ;  /* 0x0000000416087825 */ /* 0x020fe400078e020e */
[----:B------:R-:W1:Y:S10]  /*01e0*/  LDC.64 R14, c[0x0][0x298] ;  /* 0x0000a600ff0e7b82 */ /* 0x000e740000000a00 */
[----:B------:R4:W5:Y:S01]  /*01f0*/  @!P2 LDG.E.EL.64 R20, desc[UR4][R8.64+-0x800] ;  /* 0xfff800040814a981 */ /* 0x000962000c2e1b00 */
[----:B------:R-:W-:Y:S01]  /*0200*/  ISETP.NE.AND P3, PT, R2, 0x300, PT ;  /* 0x000003000200780c */ /* 0x000fe20003f65270 */
[----:B-1----:R-:W-:-:S12]  /*0210*/  IMAD.WIDE R12, R22, 0x4, R14 ;  /* 0x00000004160c7825 */ /* 0x002fd800078e020e */
[----:B------:R1:W5:Y:S01]  /*0220*/  @!P3 LDG.E.EL.64 R16, desc[UR4][R12.64+-0xc00] ;  /* 0xfff400040c10b981 */ /* 0x000362000c2e1b00 */
[----:B------:R-:W-:Y:S01]  /*0230*/  IMAD.SHL.U32 R31, R0, 0x100, RZ ;  /* 0x00000100001f7824 */ /* 0x000fe200078e00ff */
[----:B------:R-:W-:Y:S02]  /*0240*/  SHF.R.S32.HI R2, RZ, 0x1f, R22 ;  /* 0x0000001fff027819 */ /* 0x000fe40000011416 */
[----:B----4-:R-:W-:Y:S02]  /*0250*/  CS2R R8, SRZ ;  /* 0x0000000000087805 */ /* 0x010fe4000001ff00 */
[----:B------:R-:W-:Y:S01]  /*0260*/  LEA.HI.SX32 R4, R23, R4, 0x15 ;  /* 0x0000000417047211 */ /* 0x000fe200078faaff */
[----:B0-----:R-:W-:Y:S01]  /*0270*/  IMAD.WIDE R24, R22, 0x4, R24 ;  /* 0x0000000416187825 */ /* 0x001fe200078e0218 */
[----:B------:R-:W-:Y:S02]  /*0280*/  IADD3 R5, P4, R22, R31, RZ ;  /* 0x0000001f16057210 */ /* 0x000fe40007f9e0ff */
[----:B------:R-:W-:-:S02]  /*0290*/  CS2R R18, SRZ ;  /* 0x0000000000127805 */ /* 0x000fc4000001ff00 */
[----:B------:R-:W-:Y:S02]  /*02a0*/  CS2R R14, SRZ ;  /* 0x00000000000e7805 */ /* 0x000fe4000001ff00 */
[----:B------:R-:W-:Y:S01]  /*02b0*/  LEA.HI.X.SX32 R2, R31, R2, 0x1, P4 ;  /* 0x000000021f027211 */ /* 0x000fe200020f0eff */
[C---:B------:R-:W-:Y:S01]  /*02c0*/  IMAD.SHL.U32 R26, R5.reuse, 0x4, RZ ;  /* 0x00000004051a7824 */ /* 0x040fe200078e00ff */
[----:B-1----:R-:W0:Y:S02]  /*02d0*/  LDC.64 R12, c[0x0][0x210] ;  /* 0x00008400ff0c7b82 */ /* 0x002e240000000a00 */
[----:B------:R-:W-:Y:S02]  /*02e0*/  SHF.L.U64.HI R2, R5, 0x2, R2 ;  /* 0x0000000205027819 */ /* 0x000fe40000010202 */
[----:B------:R-:W-:Y:S02]  /*02f0*/  IADD3 R32, P4, R26, UR6, RZ ;  /* 0x000000061a207c10 */ /* 0x000fe4000ff9e0ff */
[----:B------:R-:W-:-:S02]  /*0300*/  IADD3 R28, P5, R26, UR8, RZ ;  /* 0x000000081a1c7c10 */ /* 0x000fc4000ffbe0ff */
[----:B------:R-:W-:Y:S01]  /*0310*/  IADD3.X R33, R2, UR7, RZ, P4, !PT ;  /* 0x0000000702217c10 */ /* 0x000fe2000a7fe4ff */
[----:B------:R-:W-:Y:S01]  /*0320*/  ULDC.64 UR6, c[0x0][0x288] ;  /* 0x0000a20000067ab9 */ /* 0x000fe20000000a00 */
[----:B------:R-:W-:Y:S02]  /*0330*/  IADD3.X R29, R2, UR9, RZ, P5, !PT ;  /* 0x00000009021d7c10 */ /* 0x000fe4000affe4ff */
[----:B------:R-:W-:Y:S01]  /*0340*/  IADD3 R26, P4, R26, UR6, RZ ;  /* 0x000000061a1a7c10 */ /* 0x000fe2000ff9e0ff */
[C---:B------:R-:W-:Y:S01]  /*0350*/  IMAD.IADD R31, R22.reuse, 0x1, R31 ;  /* 0x00000001161f7824 */ /* 0x040fe200078e021f */
[----:B------:R-:W4:Y:S02]  /*0360*/  @!P1 LDG.E.EL.64 R14, desc[UR4][R32.64+-0x400] ;  /* 0xfffc0004200e9981 */ /* 0x000f24000c2e1b00 */
[----:B------:R-:W-:Y:S01]  /*0370*/  IADD3.X R27, R2, UR7, RZ, P4, !PT ;  /* 0x00000007021b7c10 */ /* 0x000fe2000a7fe4ff */
[----:B------:R-:W-:Y:S01]  /*0380*/  ULDC.64 UR6, c[0x0][0x2b0] ;  /* 0x0000ac0000067ab9 */ /* 0x000fe20000000a00 */
[----:B------:R1:W4:Y:S04]  /*0390*/  @!P2 LDG.E.EL.64 R18, desc[UR4][R28.64+-0x800] ;  /* 0xfff800041c12a981 */ /* 0x000328000c2e1b00 */
[----:B------:R0:W4:Y:S02]  /*03a0*/  @!P3 LDG.E.EL.64 R8, desc[UR4][R26.64+-0xc00] ;  /* 0xfff400041a08b981 */ /* 0x000124000c2e1b00 */
[----:B0-----:R-:W-:Y:S01]  /*03b0*/  IMAD.WIDE R30, R31, 0x4, R12 ;  /* 0x000000041f1e7825 */ /* 0x001fe200078e020c */
[----:B------:R-:W-:Y:S01]  /*03c0*/  CS2R R12, SRZ ;  /* 0x00000000000c7805 */ /* 0x000fe2000001ff00 */
[----:B-1----:R-:W0:Y:S05]  /*03d0*/  LDC.64 R28, c[0x0][0x240] ;  /* 0x00009000ff1c7b82 */ /* 0x002e2a0000000a00 */
[----:B------:R1:W4:Y:S01]  /*03e0*/  @!P2 LDG.E.EL.64 R12, desc[UR4][R24.64+-0x800] ;  /* 0xfff80004180ca981 */ /* 0x000322000c2e1b00 */
[----:B0-----:R-:W-:Y:S01]  /*03f0*/  IMAD.WIDE R28, R22, 0x4, R28 ;  /* 0x00000004161c7825 */ /* 0x001fe200078e021c */
[----:B--2---:R-:W-:-:S05]  /*0400*/  SEL R10, R10, RZ, !P0 ;  /* 0x000000ff0a0a7207 */ /* 0x004fca0004000000 */
[----:B------:R-:W-:-:S06]  /*0410*/  FADD R5, R10, 9.9999997473787516356e-06 ;  /* 0x3727c5ac0a057421 */ /* 0x000fcc0000000000 */
[----:B------:R-:W0:Y:S01]  /*0420*/  MUFU.SQRT R5, R5 ;  /* 0x0000000500057308 */ /* 0x000e220000002000 */
[----:B------:R-:W-:-:S05]  /*0430*/  SEL R2, R11, RZ, !P0 ;  /* 0x000000ff0b027207 */ /* 0x000fca0004000000 */
[----:B------:R-:W-:Y:S01]  /*0440*/  FADD R2, R2, 9.9999997473787516356e-06 ;  /* 0x3727c5ac02027421 */ /* 0x000fe20000000000 */
[----:B---3--:R-:W-:Y:S02]  /*0450*/  SEL R6, R6, RZ, !P1 ;  /* 0x000000ff06067207 */ /* 0x008fe40004800000 */
[C---:B0-----:R-:W-:Y:S02]  /*0460*/  FSETP.GT.AND P6, PT, R5.reuse, 8.50705917302346158658e+37, PT ;  /* 0x7e8000000500780b */ /* 0x041fe40003fc4000 */
[----:B------:R-:W-:Y:S01]  /*0470*/  FSETP.GEU.AND P5, PT, R5, 1.175494350822287508e-38, PT ;  /* 0x008000000500780b */ /* 0x000fe20003fae000 */
[----:B------:R-:W0:Y:S01]  /*0480*/  MUFU.SQRT R26, R2 ;  /* 0x00000002001a7308 */ /* 0x000e220000002000 */
[----:B------:R-:W-:Y:S01]  /*0490*/  FADD R23, R6, 9.9999997473787516356e-06 ;  /* 0x3727c5ac06177421 */ /* 0x000fe20000000000 */
[----:B------:R-:W-:-:S08]  /*04a0*/  SEL R27, R7, RZ, !P1 ;  /* 0x000000ff071b7207 */ /* 0x000fd00004800000 */
[----:B------:R-:W-:Y:S01]  /*04b0*/  @P6 FMUL R5, R5, 0.25 ;  /* 0x3e80000005056820 */ /* 0x000fe20000400000 */
[----:B------:R-:W2:Y:S03]  /*04c0*/  MUFU.SQRT R23, R23 ;  /* 0x0000001700177308 */ /* 0x000ea60000002000 */
[----:B------:R-:W-:Y:S01]  /*04d0*/  @!P5 FMUL R5, R5, 16777216 ;  /* 0x4b8000000505d820 */ /* 0x000fe20000400000 */
[----:B------:R-:W-:Y:S02]  /*04e0*/  IMAD.MOV.U32 R6, RZ, RZ, 0x3e800000 ;  /* 0x3e800000ff067424 */ /* 0x000fe400078e00ff */
[----:B------:R-:W-:Y:S02]  /*04f0*/  FADD R27, R27, 9.9999997473787516356e-06 ;  /* 0x3727c5ac1b1b7421 */ /* 0x000fe40000000000 */
[----:B------:R-:W3:Y:S01]  /*0500*/  MUFU.RCP R2, R5 ;  /* 0x0000000500027308 */ /* 0x000ee20000001000 */
[----:B0-----:R-:W-:-:S02]  /*0510*/  FSETP.GT.AND P4, PT, R26, 8.50705917302346158658e+37, PT ;  /* 0x7e8000001a00780b */ /* 0x001fc40003f84000 */
[----:B------:R-:W-:Y:S02]  /*0520*/  FSEL R7, R6, 1, P6 ;  /* 0x3f80000006077808 */ /* 0x000fe40003000000 */
[----:B------:R-:W-:-:S03]  /*0530*/  FSETP.GEU.AND P6, PT, R26, 1.175494350822287508e-38, PT ;  /* 0x008000001a00780b */ /* 0x000fc60003fce000 */
[----:B-1----:R-:W0:Y:S01]  /*0540*/  MUFU.SQRT R24, R27 ;  /* 0x0000001b00187308 */ /* 0x002e220000002000 */
[----:B------:R-:W-:Y:S01]  /*0550*/  @!P5 FMUL R7, R7, 16777216 ;  /* 0x4b8000000707d820 */ /* 0x000fe20000400000 */
[----:B--2---:R-:W-:-:S03]  /*0560*/  FSETP.GT.AND P5, PT, R23, 8.50705917302346158658e+37, PT ;  /* 0x7e8000001700780b */ /* 0x004fc60003fa4000 */
[----:B---3--:R-:W-:Y:S01]  /*0570*/  FMUL R2, R2, R7 ;  /* 0x0000000702027220 */ /* 0x008fe20000400000 */
[----:B------:R-:W-:Y:S01]  /*0580*/  FSEL R7, R6, 1, P4 ;  /* 0x3f80000006077808 */ /* 0x000fe20002000000 */
[----:B------:R-:W-:Y:S01]  /*0590*/  @P4 FMUL R26, R26, 0.25 ;  /* 0x3e8000001a1a4820 */ /* 0x000fe20000400000 */
[----:B-----5:R-:W-:Y:S02]  /*05a0*/  SEL R20, R20, RZ, !P2 ;  /* 0x000000ff14147207 */ /* 0x020fe40005000000 */
[----:B------:R-:W-:Y:S01]  /*05b0*/  FSETP.GEU.AND P4, PT, R23, 1.175494350822287508e-38, PT ;  /* 0x008000001700780b */ /* 0x000fe20003f8e000 */
[----:B------:R-:W-:Y:S01]  /*05c0*/  @!P6 FMUL R26, R26, 16777216 ;  /* 0x4b8000001a1ae820 */ /* 0x000fe20000400000 */
[----:B------:R-:W-:Y:S01]  /*05d0*/  @!P6 FMUL R7, R7, 16777216 ;  /* 0x4b8000000707e820 */ /* 0x000fe20000400000 */
[----:B0-----:R-:W-:Y:S01]  /*05e0*/  FSETP.GT.AND P6, PT, R24, 8.50705917302346158658e+37, PT ;  /* 0x7e8000001800780b */ /* 0x001fe20003fc4000 */
[----:B------:R-:W-:Y:S01]  /*05f0*/  FADD R5, R20, 9.9999997473787516356e-06 ;  /* 0x3727c5ac14057421 */ /* 0x000fe20000000000 */
[----:B------:R-:W-:Y:S01]  /*0600*/  @P5 FMUL R23, R23, 0.25 ;  /* 0x3e80000017175820 */ /* 0x000fe20000400000 */
[----:B------:R-:W-:-:S02]  /*0610*/  FSEL R20, R6, 1, P5 ;  /* 0x3f80000006147808 */ /* 0x000fc40002800000 */
[----:B------:R-:W-:Y:S01]  /*0620*/  FSETP.GEU.AND P5, PT, R24, 1.175494350822287508e-38, PT ;  /* 0x008000001800780b */ /* 0x000fe20003fae000 */
[----:B------:R-:W0:Y:S04]  /*0630*/  MUFU.RCP R26, R26 ;  /* 0x0000001a001a7308 */ /* 0x000e280000001000 */
[----:B------:R-:W-:-:S03]  /*0640*/  @!P4 FMUL R23, R23, 16777216 ;  /* 0x4b8000001717c820 */ /* 0x000fc60000400000 */
[----:B------:R-:W-:Y:S01]  /*0650*/  @P6 FMUL R24, R24, 0.25 ;  /* 0x3e80000018186820 */ /* 0x000fe20000400000 */
[----:B------:R-:W-:Y:S02]  /*0660*/  SEL R25, R21, RZ, !P2 ;  /* 0x000000ff15197207 */ /* 0x000fe40005000000 */
[----:B------:R-:W1:Y:S02]  /*0670*/  MUFU.RCP R23, R23 ;  /* 0x0000001700177308 */ /* 0x000e640000001000 */
[----:B------:R-:W-:Y:S01]  /*0680*/  @!P5 FMUL R24, R24, 16777216 ;  /* 0x4b8000001818d820 */ /* 0x000fe20000400000 */
[----:B------:R-:W-:-:S05]  /*0690*/  FADD R25, R25, 9.9999997473787516356e-06 ;  /* 0x3727c5ac19197421 */ /* 0x000fca0000000000 */
[----:B------:R-:W2:Y:S01]  /*06a0*/  MUFU.SQRT R5, R5 ;  /* 0x0000000500057308 */ /* 0x000ea20000002000 */
[----:B0-----:R-:W-:Y:S01]  /*06b0*/  FMUL R7, R26, R7 ;  /* 0x000000071a077220 */ /* 0x001fe20000400000 */
[----:B------:R-:W-:-:S06]  /*06c0*/  FSEL R26, R6, 1, P6 ;  /* 0x3f800000061a7808 */ /* 0x000fcc0003000000 */
[----:B------:R-:W0:Y:S01]  /*06d0*/  MUFU.RCP R21, R24 ;  /* 0x0000001800157308 */ /* 0x000e220000001000 */
[----:B------:R-:W-:Y:S01]  /*06e0*/  @!P4 FMUL R20, R20, 16777216 ;  /* 0x4b8000001414c820 */ /* 0x000fe20000400000 */
[----:B------:R-:W-:Y:S01]  /*06f0*/  SEL R16, R16, RZ, !P3 ;  /* 0x000000ff10107207 */ /* 0x000fe20005800000 */
[----:B------:R-:W-:Y:S02]  /*0700*/  @!P5 FMUL R26, R26, 16777216 ;  /* 0x4b8000001a1ad820 */ /* 0x000fe40000400000 */
[----:B-1----:R-:W-:-:S03]  /*0710*/  FMUL R20, R23, R20 ;  /* 0x0000001417147220 */ /* 0x002fc60000400000 */
[----:B------:R-:W1:Y:S01]  /*0720*/  MUFU.SQRT R25, R25 ;  /* 0x0000001900197308 */ /* 0x000e620000002000 */
[----:B------:R-:W-:Y:S01]  /*0730*/  FADD R23, R16, 9.9999997473787516356e-06 ;  /* 0x3727c5ac10177421 */ /* 0x000fe20000000000 */
[----:B------:R-:W-:Y:S02]  /*0740*/  CS2R R10, SRZ ;  /* 0x00000000000a7805 */ /* 0x000fe4000001ff00 */
[----:B--2---:R-:W-:Y:S02]  /*0750*/  FSETP.GT.AND P4, PT, R5, 8.50705917302346158658e+37, PT ;  /* 0x7e8000000500780b */ /* 0x004fe40003f84000 */
[----:B------:R-:W-:Y:S01]  /*0760*/  SEL R16, R17, RZ, !P3 ;  /* 0x000000ff11107207 */ /* 0x000fe20005800000 */
[----:B0-----:R-:W-:Y:S01]  /*0770*/  FMUL R21, R21, R26 ;  /* 0x0000001a15157220 */ /* 0x001fe20000400000 */
[----:B------:R-:W-:Y:S01]  /*0780*/  FSETP.GEU.AND P6, PT, R5, 1.175494350822287508e-38, PT ;  /* 0x008000000500780b */ /* 0x000fe20003fce000 */
[----:B------:R-:W0:Y:S01]  /*0790*/  MUFU.SQRT R26, R23 ;  /* 0x00000017001a7308 */ /* 0x000e220000002000 */
[----:B------:R2:W3:Y:S01]  /*07a0*/  @!P0 LDG.E.EL.64 R10, desc[UR4][R30.64] ;  /* 0x000000041e0a8981 */ /* 0x0004e2000c2e1b00 */
[----:B------:R-:W-:-:S02]  /*07b0*/  FSEL R17, R6, 1, P4 ;  /* 0x3f80000006117808 */ /* 0x000fc40002000000 */
[----:B-1----:R-:W-:Y:S01]  /*07c0*/  FSETP.GT.AND P5, PT, R25, 8.50705917302346158658e+37, PT ;  /* 0x7e8000001900780b */ /* 0x002fe20003fa4000 */
[----:B--2---:R-:W-:-:S03]  /*07d0*/  FADD R30, R16, 9.9999997473787516356e-06 ;  /* 0x3727c5ac101e7421 */ /* 0x004fc60000000000 */
[----:B------:R-:W-:Y:S01]  /*07e0*/  @P4 FMUL R5, R5, 0.25 ;  /* 0x3e80000005054820 */ /* 0x000fe20000400000 */
[----:B------:R-:W-:Y:S02]  /*07f0*/  FSETP.GEU.AND P4, PT, R25, 1.175494350822287508e-38, PT ;  /* 0x008000001900780b */ /* 0x000fe40003f8e000 */
[----:B------:R-:W1:Y:S01]  /*0800*/  MUFU.SQRT R30, R30 ;  /* 0x0000001e001e7308 */ /* 0x000e620000002000 */
[----:B------:R-:W-:Y:S01]  /*0810*/  @!P6 FMUL R5, R5, 16777216 ;  /* 0x4b8000000505e820 */ /* 0x000fe20000400000 */
[----:B------:R-:W-:Y:S01]  /*0820*/  @!P6 FMUL R17, R17, 16777216 ;  /* 0x4b8000001111e820 */ /* 0x000fe20000400000 */
[----:B0-----:R-:W-:-:S03]  /*0830*/  FSETP.GT.AND P6, PT, R26, 8.50705917302346158658e+37, PT ;  /* 0x7e8000001a00780b */ /* 0x001fc60003fc4000 */
[----:B------:R-:W-:Y:S01]  /*0840*/  @P5 FMUL R25, R25, 0.25 ;  /* 0x3e80000019195820 */ /* 0x000fe20000400000 */
[----:B------:R-:W-:-:S04]  /*0850*/  FSEL R16, R6, 1, P5 ;  /* 0x3f80000006107808 */ /* 0x000fc80002800000 */
[----:B------:R-:W-:Y:S01]  /*0860*/  @!P4 FMUL R25, R25, 16777216 ;  /* 0x4b8000001919c820 */ /* 0x000fe20000400000 */
[----:B------:R-:W-:Y:S01]  /*0870*/  @!P4 FMUL R16, R16, 16777216 ;  /* 0x4b8000001010c820 */ /* 0x000fe20000400000 */
[----:B------:R0:W2:Y:S01]  /*0880*/  MUFU.RCP R24, R5 ;  /* 0x0000000500187308 */ /* 0x0000a20000001000 */
[----:B------:R-:W-:Y:S02]  /*0890*/  FSETP.GEU.AND P5, PT, R26, 1.175494350822287508e-38, PT ;  /* 0x008000001a00780b */ /* 0x000fe40003fae000 */
[----:B-1----:R-:W-:Y:S01]  /*08a0*/  FSETP.GT.AND P4, PT, R30, 8.50705917302346158658e+37, PT ;  /* 0x7e8000001e00780b */ /* 0x002fe20003f84000 */
[----:B------:R-:W-:Y:S01]  /*08b0*/  @P6 FMUL R26, R26, 0.25 ;  /* 0x3e8000001a1a6820 */ /* 0x000fe20000400000 */
[----:B0-----:R-:W-:Y:S02]  /*08c0*/  FSEL R5, R6, 1, P6 ;  /* 0x3f80000006057808 */ /* 0x001fe40003000000 */
[----:B------:R-:W-:-:S07]  /*08d0*/  FSETP.GEU.AND P6, PT, R30, 1.175494350822287508e-38, PT ;  /* 0x008000001e00780b */ /* 0x000fce0003fce000 */
[----:B------:R-:W-:Y:S02]  /*08e0*/  @!P5 FMUL R26, R26, 16777216 ;  /* 0x4b8000001a1ad820 */ /* 0x000fe40000400000 */
[----:B------:R-:W-:Y:S01]  /*08f0*/  @P4 FMUL R30, R30, 0.25 ;  /* 0x3e8000001e1e4820 */ /* 0x000fe20000400000 */
[----:B------:R-:W0:Y:S03]  /*0900*/  MUFU.RCP R23, R25 ;  /* 0x0000001900177308 */ /* 0x000e260000001000 */
[----:B------:R-:W-:-:S05]  /*0910*/  @!P6 FMUL R30, R30, 16777216 ;  /* 0x4b8000001e1ee820 */ /* 0x000fca0000400000 */
[----:B------:R-:W1:Y:S01]  /*0920*/  MUFU.RCP R26, R26 ;  /* 0x0000001a001a7308 */ /* 0x000e620000001000 */
[----:B--2---:R-:W-:Y:S01]  /*0930*/  FMUL R24, R24, R17 ;  /* 0x0000001118187220 */ /* 0x004fe20000400000 */
[----:B------:R-:W-:-:S06]  /*0940*/  FSEL R17, R6, 1, P4 ;  /* 0x3f80000006117808 */ /* 0x000fcc0002000000 */
[----:B------:R-:W2:Y:S01]  /*0950*/  MUFU.RCP R30, R30 ;  /* 0x0000001e001e7308 */ /* 0x000ea20000001000 */
[----:B------:R-:W-:Y:S01]  /*0960*/  @!P5 FMUL R5, R5, 16777216 ;  /* 0x4b8000000505d820 */ /* 0x000fe20000400000 */
[----:B------:R-:W-:Y:S01]  /*0970*/  @!P6 FMUL R17, R17, 16777216 ;  /* 0x4b8000001111e820 */ /* 0x000fe20000400000 */
[----:B0-----:R-:W-:Y:S02]  /*0980*/  FMUL R23, R23, R16 ;  /* 0x0000001017177220 */ /* 0x001fe40000400000 */
[----:B-1----:R-:W-:Y:S02]  /*0990*/  FMUL R6, R26, R5 ;  /* 0x000000051a067220 */ /* 0x002fe40000400000 */
[----:B------:R-:W0:Y:S01]  /*09a0*/  LDC.64 R26, c[0x0][0x218] ;  /* 0x00008600ff1a7b82 */ /* 0x000e220000000a00 */
[----:B--2---:R-:W-:Y:S01]  /*09b0*/  FMUL R5, R30, R17 ;  /* 0x000000111e057220 */ /* 0x004fe20000400000 */
[----:B------:R-:W-:-:S06]  /*09c0*/  CS2R R16, SRZ ;  /* 0x0000000000107805 */ /* 0x000fcc000001ff00 */
[----:B------:R1:W2:Y:S01]  /*09d0*/  @!P1 LDG.E.EL.64 R16, desc[UR4][R28.64+-0x400] ;  /* 0xfffc00041c109981 */ /* 0x0002a2000c2e1b00 */
[----:B----4-:R-:W-:Y:S02]  /*09e0*/  SEL R25, R18, RZ, !P2 ;  /* 0x000000ff12197207 */ /* 0x010fe40005000000 */
[----:B------:R-:W-:Y:S02]  /*09f0*/  SEL R18, R19, RZ, !P2 ;  /* 0x000000ff13127207 */ /* 0x000fe40005000000 */
[----:B------:R-:W-:Y:S02]  /*0a00*/  SEL R13, R13, RZ, !P2 ;  /* 0x000000ff0d0d7207 */ /* 0x000fe40005000000 */
[----:B------:R-:W-:-:S03]  /*0a10*/  SEL R12, R12, RZ, !P2 ;  /* 0x000000ff0c0c7207 */ /* 0x000fc60005000000 */
[----:B------:R-:W-:Y:S01]  /*0a20*/  FADD R18, R18, -R13 ;  /* 0x8000000d12127221 */ /* 0x000fe20000000000 */
[----:B0-----:R-:W-:-:S04]  /*0a30*/  IMAD.WIDE R30, R22, 0x4, R26 ;  /* 0x00000004161e7825 */ /* 0x001fc800078e021a */
[----:B------:R-:W-:Y:S01]  /*0a40*/  FADD R19, R25, -R12 ;  /* 0x8000000c19137221 */ /* 0x000fe20000000000 */
[----:B-1----:R-:W0:Y:S01]  /*0a50*/  LDC.64 R28, c[0x0][0x290] ;  /* 0x0000a400ff1c7b82 */ /* 0x002e220000000a00 */
[----:B------:R-:W-:Y:S02]  /*0a60*/  FMUL R23, R23, R18 ;  /* 0x0000001217177220 */ /* 0x000fe40000400000 */
[----:B------:R-:W-:-:S05]  /*0a70*/  FMUL R24, R24, R19 ;  /* 0x0000001318187220 */ /* 0x000fca0000400000 */
[----:B------:R-:W1:Y:S01]  /*0a80*/  LDC.64 R18, c[0x0][0x280] ;  /* 0x0000a000ff127b82 */ /* 0x000e620000000a00 */
[----:B------:R-:W-:-:S06]  /*0a90*/  CS2R R12, SRZ ;  /* 0x00000000000c7805 */ /* 0x000fcc000001ff00 */
[----:B------:R4:W5:Y:S01]  /*0aa0*/  @!P0 LDG.E.EL.64 R12, desc[UR4][R30.64] ;  /* 0x000000041e0c8981 */ /* 0x000962000c2e1b00 */
[----:B-1----:R-:W-:Y:S01]  /*0ab0*/  IMAD.WIDE R32, R22, 0x4, R18 ;  /* 0x0000000416207825 */ /* 0x002fe200078e0212 */
[----:B------:R-:W-:-:S06]  /*0ac0*/  CS2R R18, SRZ ;  /* 0x0000000000127805 */ /* 0x000fcc000001ff00 */
[----:B------:R-:W3:Y:S01]  /*0ad0*/  @!P2 LDG.E.EL.64 R18, desc[UR4][R32.64+-0x800] ;  /* 0xfff800042012a981 */ /* 0x000ee2000c2e1b00 */
[----:B--2---:R-:W-:Y:S02]  /*0ae0*/  SEL R26, R17, RZ, !P1 ;  /* 0x000000ff111a7207 */ /* 0x004fe40004800000 */
[----:B------:R-:W-:Y:S02]  /*0af0*/  SEL R25, R16, RZ, !P1 ;  /* 0x000000ff10197207 */ /* 0x000fe40004800000 */
[----:B------:R-:W4:Y:S02]  /*0b00*/  LDC.64 R16, c[0x0][0x278] ;  /* 0x00009e00ff107b82 */ /* 0x000f240000000a00 */
[----:B----4-:R-:W-:Y:S01]  /*0b10*/  IMAD.WIDE R30, R22, 0x4, R16 ;  /* 0x00000004161e7825 */ /* 0x010fe200078e0210 */
[----:B------:R-:W-:-:S06]  /*0b20*/  CS2R R16, SRZ ;  /* 0x0000000000107805 */ /* 0x000fcc000001ff00 */
[----:B------:R1:W2:Y:S01]  /*0b30*/  @!P2 LDG.E.EL.64 R16, desc[UR4][R30.64+-0x800] ;  /* 0xfff800041e10a981 */ /* 0x0002a2000c2e1b00 */
[----:B------:R-:W-:Y:S02]  /*0b40*/  SEL R15, R15, RZ, !P1 ;  /* 0x000000ff0f0f7207 */ /* 0x000fe40004800000 */
[----:B------:R-:W-:-:S03]  /*0b50*/  SEL R14, R14, RZ, !P1 ;  /* 0x000000ff0e0e7207 */ /* 0x000fc60004800000 */
[----:B------:R-:W-:Y:S02]  /*0b60*/  FADD R26, R15, -R26 ;  /* 0x8000001a0f1a7221 */ /* 0x000fe40000000000 */
[----:B------:R-:W-:Y:S01]  /*0b70*/  FADD R25, R14, -R25 ;  /* 0x800000190e197221 */ /* 0x000fe20000000000 */
[----:B------:R-:W-:Y:S01]  /*0b80*/  CS2R R14, SRZ ;  /* 0x00000000000e7805 */ /* 0x000fe2000001ff00 */
[----:B------:R-:W-:Y:S01]  /*0b90*/  FMUL R21, R21, R26 ;  /* 0x0000001a15157220 */ /* 0x000fe20000400000 */
[----:B0-----:R-:W-:Y:S01]  /*0ba0*/  IMAD.WIDE R28, R22, 0x4, R28 ;  /* 0x00000004161c7825 */ /* 0x001fe200078e021c */
[----:B-1----:R-:W0:Y:S04]  /*0bb0*/  LDC.64 R30, c[0x0][0x228] ;  /* 0x00008a00ff1e7b82 */ /* 0x002e280000000a00 */
[----:B------:R1:W4:Y:S01]  /*0bc0*/  @!P3 LDG.E.EL.64 R14, desc[UR4][R28.64+-0xc00] ;  /* 0xfff400041c0eb981 */ /* 0x000322000c2e1b00 */
[----:B---3--:R-:W-:-:S03]  /*0bd0*/  SEL R19, R19, RZ, !P2 ;  /* 0x000000ff13137207 */ /* 0x008fc60005000000 */
[----:B-1----:R-:W1:Y:S01]  /*0be0*/  LDC.64 R28, c[0x0][0x250] ;  /* 0x00009400ff1c7b82 */ /* 0x002e620000000a00 */
[----:B------:R-:W-:Y:S01]  /*0bf0*/  SEL R18, R18, RZ, !P2 ;  /* 0x000000ff12127207 */ /* 0x000fe20005000000 */
[----:B-1----:R-:W-:-:S06]  /*0c00*/  IMAD.WIDE R34, R22, 0x4, R28 ;  /* 0x0000000416227825 */ /* 0x002fcc00078e021c */
[----:B------:R-:W1:Y:S01]  /*0c10*/  LDC.64 R28, c[0x0][0x230] ;  /* 0x00008c00ff1c7b82 */ /* 0x000e620000000a00 */
[----:B--2---:R-:W-:-:S05]  /*0c20*/  SEL R26, R17, RZ, !P2 ;  /* 0x000000ff111a7207 */ /* 0x004fca0005000000 */
[----:B------:R-:W-:Y:S02]  /*0c30*/  FFMA R23, R26, R23, R19 ;  /* 0x000000171a177223 */ /* 0x000fe40000000013 */
[----:B------:R-:W2:Y:S01]  /*0c40*/  LDC.64 R26, c[0x0][0x258] ;  /* 0x00009600ff1a7b82 */ /* 0x000ea20000000a00 */
[----:B------:R-:W-:-:S05]  /*0c50*/  SEL R17, R16, RZ, !P2 ;  /* 0x000000ff10117207 */ /* 0x000fca0005000000 */
[----:B------:R-:W-:Y:S01]  /*0c60*/  FFMA R24, R17, R24, R18 ;  /* 0x0000001811187223 */ /* 0x000fe20000000012 */
[----:B------:R-:W-:Y:S02]  /*0c70*/  CS2R R16, SRZ ;  /* 0x0000000000107805 */ /* 0x000fe4000001ff00 */
[----:B------:R-:W-:-:S04]  /*0c80*/  CS2R R18, SRZ ;  /* 0x0000000000127805 */ /* 0x000fc8000001ff00 */
[----:B------:R-:W3:Y:S01]  /*0c90*/  @!P1 LDG.E.EL.64 R16, desc[UR4][R34.64+-0x400] ;  /* 0xfffc000422109981 */ /* 0x000ee2000c2e1b00 */
[----:B--2---:R-:W-:-:S05]  /*0ca0*/  IMAD.WIDE R32, R22, 0x4, R26 ;  /* 0x0000000416207825 */ /* 0x004fca00078e021a */
[----:B------:R5:W2:Y:S01]  /*0cb0*/  @!P1 LDG.E.EL.64 R18, desc[UR4][R32.64+-0x400] ;  /* 0xfffc000420129981 */ /* 0x000aa2000c2e1b00 */
[----:B------:R-:W-:Y:S01]  /*0cc0*/  FMUL R20, R20, R25 ;  /* 0x0000001914147220 */ /* 0x000fe20000400000 */
[----:B-1----:R-:W-:Y:S01]  /*0cd0*/  IMAD.WIDE R28, R22, 0x4, R28 ;  /* 0x00000004161c7825 */ /* 0x002fe200078e021c */
[----:B------:R-:W-:Y:S02]  /*0ce0*/  SEL R11, R11, RZ, !P0 ;  /* 0x000000ff0b0b7207 */ /* 0x000fe40004000000 */
[----:B----4-:R-:W-:Y:S02]  /*0cf0*/  SEL R14, R14, RZ, !P3 ;  /* 0x000000ff0e0e7207 */ /* 0x010fe40005800000 */
[----:B-----5:R-:W-:Y:S02]  /*0d00*/  SEL R32, R13, RZ, !P0 ;  /* 0x000000ff0d207207 */ /* 0x020fe40004000000 */
[----:B------:R-:W-:-:S03]  /*0d10*/  SEL R13, R8, RZ, !P3 ;  /* 0x000000ff080d7207 */ /* 0x000fc60005800000 */
[----:B------:R-:W-:Y:S01]  /*0d20*/  FADD R8, R11, -R32 ;  /* 0x800000200b087221 */ /* 0x000fe20000000000 */
[----:B------:R-:W-:Y:S01]  /*0d30*/  SEL R10, R10, RZ, !P0 ;  /* 0x000000ff0a0a7207 */ /* 0x000fe20004000000 */
[----:B------:R-:W-:Y:S01]  /*0d40*/  FADD R11, R13, -R14 ;  /* 0x8000000e0d0b7221 */ /* 0x000fe20000000000 */
[----:B------:R-:W-:-:S03]  /*0d50*/  SEL R13, R12, RZ, !P0 ;  /* 0x000000ff0c0d7207 */ /* 0x000fc60004000000 */
[----:B------:R-:W-:Y:S02]  /*0d60*/  FMUL R6, R6, R11 ;  /* 0x0000000b06067220 */ /* 0x000fe40000400000 */
[----:B------:R-:W-:Y:S01]  /*0d70*/  FADD R13, R10, -R13 ;  /* 0x8000000d0a0d7221 */ /* 0x000fe20000000000 */
[----:B------:R-:W-:Y:S02]  /*0d80*/  CS2R R10, SRZ ;  /* 0x00000000000a7805 */ /* 0x000fe4000001ff00 */
[----:B---3--:R-:W-:Y:S02]  /*0d90*/  SEL R26, R17, RZ, !P1 ;  /* 0x000000ff111a7207 */ /* 0x008fe40004800000 */
[----:B------:R-:W-:Y:S02]  /*0da0*/  SEL R17, R16, RZ, !P1 ;  /* 0x000000ff10117207 */ /* 0x000fe40004800000 */
[----:B--2---:R-:W-:Y:S02]  /*0db0*/  SEL R19, R19, RZ, !P1 ;  /* 0x000000ff13137207 */ /* 0x004fe40004800000 */
[----:B------:R-:W-:-:S03]  /*0dc0*/  SEL R18, R18, RZ, !P1 ;  /* 0x000000ff12127207 */ /* 0x000fc60004800000 */
[----:B------:R-:W-:Y:S02]  /*0dd0*/  FFMA R25, R26, R21, R19 ;  /* 0x000000151a197223 */ /* 0x000fe40000000013 */
[----:B------:R-:W-:Y:S01]  /*0de0*/  FFMA R26, R17, R20, R18 ;  /* 0x00000014111a7223 */ /* 0x000fe20000000012 */
[----:B------:R-:W-:Y:S01]  /*0df0*/  CS2R R18, SRZ ;  /* 0x0000000000127805 */ /* 0x000fe2000001ff00 */
[----:B0-----:R-:W-:Y:S02]  /*0e00*/  IMAD.WIDE R20, R22, 0x4, R30 ;  /* 0x0000000416147825 */ /* 0x001fe400078e021e */
[----:B------:R-:W0:Y:S03]  /*0e10*/  LDC.64 R30, c[0x0][0x2a0] ;  /* 0x0000a800ff1e7b82 */ /* 0x000e260000000a00 */
[----:B------:R1:W2:Y:S05]  /*0e20*/  @!P0 LDG.E.EL.64 R18, desc[UR4][R28.64] ;  /* 0x000000041c128981 */ /* 0x0002aa000c2e1b00 */
[----:B-1----:R-:W1:Y:S01]  /*0e30*/  LDC.64 R28, c[0x0][0x2a8] ;  /* 0x0000aa00ff1c7b82 */ /* 0x002e620000000a00 */
[----:B------:R-:W-:-:S06]  /*0e40*/  CS2R R16, SRZ ;  /* 0x0000000000107805 */ /* 0x000fcc000001ff00 */
[----:B------:R3:W4:Y:S01]  /*0e50*/  @!P0 LDG.E.EL.64 R16, desc[UR4][R20.64] ;  /* 0x0000000414108981 */ /* 0x000722000c2e1b00 */
[----:B0-----:R-:W-:Y:S01]  /*0e60*/  IMAD.WIDE R30, R22, 0x4, R30 ;  /* 0x00000004161e7825 */ /* 0x001fe200078e021e */
[----:B---3--:R-:W-:-:S06]  /*0e70*/  CS2R R20, SRZ ;  /* 0x0000000000147805 */ /* 0x008fcc000001ff00 */
[----:B------:R0:W3:Y:S01]  /*0e80*/  @!P3 LDG.E.EL.64 R20, desc[UR4][R30.64+-0xc00] ;  /* 0xfff400041e14b981 */ /* 0x0000e2000c2e1b00 */
[----:B-1----:R-:W-:-:S05]  /*0e90*/  IMAD.WIDE R28, R22, 0x4, R28 ;  /* 0x00000004161c7825 */ /* 0x002fca00078e021c */
[----:B------:R1:W5:Y:S01]  /*0ea0*/  @!P3 LDG.E.EL.64 R10, desc[UR4][R28.64+-0xc00] ;  /* 0xfff400041c0ab981 */ /* 0x000362000c2e1b00 */
[----:B------:R-:W-:Y:S01]  /*0eb0*/  IMAD.HI R14, R3, 0x66666667, RZ ;  /* 0x66666667030e7827 */ /* 0x000fe200078e02ff */
[----:B------:R-:W-:-:S03]  /*0ec0*/  LEA.HI R4, R4, R4, RZ, 0x2 ;  /* 0x0000000404047211 */ /* 0x000fc600078f10ff */
[----:B------:R-:W-:Y:S01]  /*0ed0*/  VIADD R12, R3, 0x1 ;  /* 0x00000001030c7836 */ /* 0x000fe20000000000 */
[----:B0-----:R-:W-:-:S03]  /*0ee0*/  LOP3.LUT R31, R4, 0xfffffffc, RZ, 0xc0, !PT ;  /* 0xfffffffc041f7812 */ /* 0x001fc600078ec0ff */
[----:B------:R-:W-:-:S04]  /*0ef0*/  IMAD.HI R12, R12, 0x66666667, RZ ;  /* 0x666666670c0c7827 */ /* 0x000fc800078e02ff */
[----:B------:R-:W-:Y:S01]  /*0f00*/  FMUL R2, R2, R13 ;  /* 0x0000000d02027220 */ /* 0x000fe20000400000 */
[----:B------:R-:W-:-:S04]  /*0f10*/  SHF.R.U32.HI R13, RZ, 0x1f, R12 ;  /* 0x0000001fff0d7819 */ /* 0x000fc8000001160c */
[----:B------:R-:W-:Y:S01]  /*0f20*/  LEA.HI.SX32 R13, R12, R13, 0x17 ;  /* 0x0000000d0c0d7211 */ /* 0x000fe200078fbaff */
[----:B------:R-:W-:Y:S01]  /*0f30*/  VIADD R12, R3, 0x1 ;  /* 0x00000001030c7836 */ /* 0x000fe20000000000 */
[----:B------:R-:W-:Y:S02]  /*0f40*/  SEL R9, R9, RZ, !P3 ;  /* 0x000000ff09097207 */ /* 0x000fe40005800000 */
[----:B-1----:R-:W-:-:S05]  /*0f50*/  SEL R28, R15, RZ, !P3 ;  /* 0x000000ff0f1c7207 */ /* 0x002fca0005800000 */
[----:B------:R-:W-:Y:S01]  /*0f60*/  FADD R28, R9, -R28 ;  /* 0x8000001c091c7221 */ /* 0x000fe20000000000 */
[----:B---3--:R-:W-:Y:S02]  /*0f70*/  SEL R20, R20, RZ, !P3 ;  /* 0x000000ff14147207 */ /* 0x008fe40005800000 */
[----:B-----5:R-:W-:-:S05]  /*0f80*/  SEL R27, R10, RZ, !P3 ;  /* 0x000000ff0a1b7207 */ /* 0x020fca0005800000 */
[----:B------:R-:W-:Y:S01]  /*0f90*/  FFMA R6, R20, R6, R27 ;  /* 0x0000000614067223 */ /* 0x000fe2000000001b */
[----:B------:R-:W-:-:S04]  /*0fa0*/  SHF.R.U32.HI R27, RZ, 0x1f, R14 ;  /* 0x0000001fff1b7819 */ /* 0x000fc8000001160e */
[CC--:B------:R-:W-:Y:S02]  /*0fb0*/  LEA.HI.SX32 R10, R14.reuse, R27.reuse, 0x15 ;  /* 0x0000001b0e0a7211 */ /* 0x0c0fe400078faaff */
[CC--:B------:R-:W-:Y:S02]  /*0fc0*/  LEA.HI.SX32 R20, R14.reuse, R27.reuse, 0x13 ;  /* 0x0000001b0e147211 */ /* 0x0c0fe400078f9aff */
[----:B------:R-:W-:Y:S02]  /*0fd0*/  LEA.HI.SX32 R14, R14, R27, 0x17 ;  /* 0x0000001b0e0e7211 */ /* 0x000fe400078fbaff */
[----:B------:R-:W-:-:S04]  /*0fe0*/  SHF.R.S32.HI R27, RZ, 0x1f, R0 ;  /* 0x0000001fff1b7819 */ /* 0x000fc80000011400 */
[CC--:B------:R-:W-:Y:S02]  /*0ff0*/  LEA.HI R4, R27.reuse, R0.reuse, RZ, 0x2 ;  /* 0x000000001b047211 */ /* 0x0c0fe400078f10ff */
[----:B------:R-:W-:-:S04]  /*1000*/  LEA.HI R0, R27, R0, RZ, 0x4 ;  /* 0x000000001b007211 */ /* 0x000fc800078f20ff */
[----:B------:R-:W-:Y:S01]  /*1010*/  LOP3.LUT R27, R0, 0xfffffff0, RZ, 0xc0, !PT ;  /* 0xfffffff0001b7812 */ /* 0x000fe200078ec0ff */
[----:B------:R-:W-:-:S04]  /*1020*/  IMAD R0, R13, -0x500, R12 ;  /* 0xfffffb000d007824 */ /* 0x000fc800078e020c */
[----:B------:R-:W-:Y:S02]  /*1030*/  IMAD.IADD R27, R14, 0x1, -R27 ;  /* 0x000000010e1b7824 */ /* 0x000fe400078e0a1b */
[----:B------:R-:W-:Y:S02]  /*1040*/  IMAD.SHL.U32 R0, R0, 0x10, RZ ;  /* 0x0000001000007824 */ /* 0x000fe400078e00ff */
[----:B------:R-:W-:-:S05]  /*1050*/  IMAD R29, R20, 0x1000, R27 ;  /* 0x00001000141d7824 */ /* 0x000fca00078e021b */
[----:B------:R-:W-:Y:S02]  /*1060*/  SHF.R.S32.HI R9, RZ, 0x1f, R29 ;  /* 0x0000001fff097819 */ /* 0x000fe4000001141d */
[----:B------:R-:W-:Y:S01]  /*1070*/  IADD3 R12, P4, R29, R0, RZ ;  /* 0x000000001d0c7210 */ /* 0x000fe20007f9e0ff */
[----:B------:R-:W-:-:S03]  /*1080*/  IMAD.IADD R10, R10, 0x1, -R31 ;  /* 0x000000010a0a7824 */ /* 0x000fc600078e0a1f */
[----:B------:R-:W-:Y:S02]  /*1090*/  LEA.HI.X.SX32 R9, R0, R9, 0x1, P4 ;  /* 0x0000000900097211 */ /* 0x000fe400020f0eff */
[----:B------:R-:W-:-:S04]  /*10a0*/  LEA R30, P5, R12, UR6, 0x2 ;  /* 0x000000060c1e7c11 */ /* 0x000fc8000f8a10ff */
[----:B------:R-:W-:Y:S01]  /*10b0*/  LEA.HI.X R31, R12, UR7, R9, 0x2, P5 ;  /* 0x000000070c1f7c11 */ /* 0x000fe2000a8f1409 */
[----:B------:R-:W-:Y:S01]  /*10c0*/  IMAD R29, R22, 0x10, R29 ;  /* 0x00000010161d7824 */ /* 0x000fe200078e021d */
[----:B------:R-:W0:Y:S01]  /*10d0*/  LDC.64 R12, c[0x0][0x2d8] ;  /* 0x0000b600ff0c7b82 */ /* 0x000e220000000a00 */
[----:B------:R-:W-:Y:S01]  /*10e0*/  LOP3.LUT R9, R4, 0xfffffffc, RZ, 0xc0, !PT ;  /* 0xfffffffc04097812 */ /* 0x000fe200078ec0ff */
[----:B------:R-:W-:Y:S01]  /*10f0*/  IMAD.MOV.U32 R0, RZ, RZ, RZ ;  /* 0x000000ffff007224 */ /* 0x000fe200078e00ff */
[----:B------:R-:W-:Y:S01]  /*1100*/  ISETP.GT.AND P4, PT, R22, 0x3ff, PT ;  /* 0x000003ff1600780c */ /* 0x000fe20003f84270 */
[----:B------:R-:W-:Y:S01]  /*1110*/  IMAD.MOV.U32 R27, RZ, RZ, RZ ;  /* 0x000000ffff1b7224 */ /* 0x000fe200078e00ff */
[----:B------:R-:W-:Y:S01]  /*1120*/  ULDC.64 UR6, c[0x0][0x2c8] ;  /* 0x0000b20000067ab9 */ /* 0x000fe20000000a00 */
[----:B------:R-:W-:Y:S02]  /*1130*/  IMAD.IADD R15, R14, 0x1, -R9 ;  /* 0x000000010e0f7824 */ /* 0x000fe400078e0a09 */
[----:B------:R-:W-:Y:S01]  /*1140*/  FMUL R9, R5, R28 ;  /* 0x0000001c05097220 */ /* 0x000fe20000400000 */
[----:B------:R-:W-:-:S07]  /*1150*/  VIADD R29, R29, 0xffffc000 ;  /* 0xffffc0001d1d7836 */ /* 0x000fce0000000000 */
[----:B------:R1:W3:Y:S01]  /*1160*/  @P4 LDG.E.EL R0, desc[UR4][R30.64+-0x10000] ;  /* 0xff0000041e004981 */ /* 0x0002e2000c2e1900 */
[----:B0-----:R-:W-:Y:S02]  /*1170*/  IMAD.WIDE R4, R15, 0x4, R12 ;  /* 0x000000040f047825 */ /* 0x001fe400078e020c */
[----:B------:R-:W0:Y:S02]  /*1180*/  LDC.64 R12, c[0x0][0x2b0] ;  /* 0x0000ac00ff0c7b82 */ /* 0x000e240000000a00 */
[----:B------:R-:W-:Y:S01]  /*1190*/  IMAD R14, R14, -0x500, R3 ;  /* 0xfffffb000e0e7824 */ /* 0x000fe200078e0203 */
[----:B------:R-:W5:Y:S01]  /*11a0*/  @P4 LDG.E.EL R27, desc[UR4][R4.64] ;  /* 0x00000004041b4981 */ /* 0x000f62000c2e1900 */
[----:B------:R-:W-:-:S03]  /*11b0*/  IMAD.MOV.U32 R15, RZ, RZ, RZ ;  /* 0x000000ffff0f7224 */ /* 0x000fc600078e00ff */
[----:B------:R-:W-:-:S03]  /*11c0*/  SHF.R.S32.HI R14, RZ, 0x1f, R14 ;  /* 0x0000001fff0e7819 */ /* 0x000fc6000001140e */
[----:B------:R0:W2:Y:S02]  /*11d0*/  @P4 LDG.E.EL R15, desc[UR4][R4.64] ;  /* 0x00000004040f4981 */ /* 0x0000a4000c2e1900 */
[----:B0-----:R-:W-:-:S04]  /*11e0*/  IMAD.WIDE R12, R29, 0x4, R12 ;  /* 0x000000041d0c7825 */ /* 0x001fc800078e020c */
[----:B------:R-:W-:-:S05]  /*11f0*/  IMAD.SHL.U32 R29, R20, 0x100, RZ ;  /* 0x00000100141d7824 */ /* 0x000fca00078e00ff */
[----:B------:R-:W-:-:S04]  /*1200*/  IADD3 R22, P5, R22, R29, RZ ;  /* 0x0000001d16167210 */ /* 0x000fc80007fbe0ff */
[----:B------:R-:W-:Y:S02]  /*1210*/  LEA.HI.X.SX32 R29, R29, R14, 0x1, P5 ;  /* 0x0000000e1d1d7211 */ /* 0x000fe400028f0eff */
[C---:B-1----:R-:W-:Y:S02]  /*1220*/  LEA R30, P5, R22.reuse, UR6, 0x2 ;  /* 0x00000006161e7c11 */ /* 0x042fe4000f8a10ff */
[----:B------:R-:W-:Y:S02]  /*1230*/  CS2R R4, SRZ ;  /* 0x0000000000047805 */ /* 0x000fe4000001ff00 */
[----:B------:R-:W-:-:S05]  /*1240*/  LEA.HI.X R31, R22, UR7, R29, 0x2, P5 ;  /* 0x00000007161f7c11 */ /* 0x000fca000a8f141d */
[----:B------:R-:W3:Y:S01]  /*1250*/  @P4 LDG.E.EL.64 R4, desc[UR4][R30.64+-0x1000] ;  /* 0xfff000041e044981 */ /* 0x000ee2000c2e1b00 */
[----:B------:R-:W-:-:S06]  /*1260*/  IMAD.MOV.U32 R28, RZ, RZ, RZ ;  /* 0x000000ffff1c7224 */ /* 0x000fcc00078e00ff */
[----:B------:R0:W4:Y:S02]  /*1270*/  @P4 LDG.E.EL R28, desc[UR4][R12.64] ;  /* 0x000000040c1c4981 */ /* 0x000124000c2e1900 */
[----:B0-----:R-:W0:Y:S02]  /*1280*/  LDC.64 R12, c[0x0][0x2e0] ;  /* 0x0000b800ff0c7b82 */ /* 0x001e240000000a00 */
[----:B0-----:R-:W-:-:S04]  /*1290*/  IMAD.WIDE R12, R10, 0x4, R12 ;  /* 0x000000040a0c7825 */ /* 0x001fc800078e020c */
[----:B------:R-:W-:-:S06]  /*12a0*/  IMAD.MOV.U32 R10, RZ, RZ, RZ ;  /* 0x000000ffff0a7224 */ /* 0x000fcc00078e00ff */
[----:B------:R-:W5:Y:S01]  /*12b0*/  @P4 LDG.E.EL R10, desc[UR4][R12.64] ;  /* 0x000000040c0a4981 */ /* 0x000f62000c2e1900 */
[----:B--2---:R-:W-:Y:S02]  /*12c0*/  SEL R14, R15, RZ, P4 ;  /* 0x000000ff0f0e7207 */ /* 0x004fe40002000000 */
[----:B---3--:R-:W-:-:S05]  /*12d0*/  SEL R4, R4, RZ, P4 ;  /* 0x000000ff04047207 */ /* 0x008fca0002000000 */
[----:B------:R-:W-:-:S04]  /*12e0*/  FADD R15, R4, -R4 ;  /* 0x80000004040f7221 */ /* 0x000fc80000000000 */
[----:B------:R-:W-:Y:S01]  /*12f0*/  FFMA R14, R15, R14, R4 ;  /* 0x0000000e0f0e7223 */ /* 0x000fe20000000004 */
[----:B------:R-:W-:-:S06]  /*1300*/  IMAD.MOV.U32 R4, RZ, RZ, RZ ;  /* 0x000000ffff047224 */ /* 0x000fcc00078e00ff */
[----:B------:R0:W2:Y:S01]  /*1310*/  @P4 LDG.E.EL R4, desc[UR4][R12.64] ;  /* 0x000000040c044981 */ /* 0x0000a2000c2e1900 */
[----:B------:R-:W-:Y:S02]  /*1320*/  SEL R15, R5, RZ, P4 ;  /* 0x000000ff050f7207 */ /* 0x000fe40002000000 */
[----:B------:R-:W-:Y:S02]  /*1330*/  SEL R5, R11, RZ, !P3 ;  /* 0x000000ff0b057207 */ /* 0x000fe40005800000 */
[----:B------:R-:W-:Y:S01]  /*1340*/  SEL R20, R21, RZ, !P3 ;  /* 0x000000ff15147207 */ /* 0x000fe20005800000 */
[----:B------:R-:W-:Y:S01]  /*1350*/  FADD R22, R15, -R15 ;  /* 0x8000000f0f167221 */ /* 0x000fe20000000000 */
[----:B----4-:R-:W-:Y:S02]  /*1360*/  SEL R21, R28, RZ, P4 ;  /* 0x000000ff1c157207 */ /* 0x010fe40002000000 */
[----:B0-----:R-:W-:Y:S01]  /*1370*/  SEL R12, R0, RZ, P4 ;  /* 0x000000ff000c7207 */ /* 0x001fe20002000000 */
[----:B------:R-:W-:Y:S01]  /*1380*/  FMUL R7, R7, R8 ;  /* 0x0000000807077220 */ /* 0x000fe20000400000 */
[----:B------:R-:W-:Y:S01]  /*1390*/  FFMA R5, R20, R9, R5 ;  /* 0x0000000914057223 */ /* 0x000fe20000000005 */
[----:B------:R-:W-:Y:S01]  /*13a0*/  FADD R14, -R21, R14 ;  /* 0x0000000e150e7221 */ /* 0x000fe20000000100 */
[----:B------:R-:W0:Y:S01]  /*13b0*/  LDC.64 R8, c[0x0][0x2e8] ;  /* 0x0000ba00ff087b82 */ /* 0x000e220000000a00 */
[----:B------:R-:W-:-:S02]  /*13c0*/  FSETP.GEU.AND P6, PT, R6, RZ, PT ;  /* 0x000000ff0600720b */ /* 0x000fc40003fce000 */
[----:B------:R-:W-:Y:S02]  /*13d0*/  FSETP.GEU.AND P5, PT, R5, RZ, PT ;  /* 0x000000ff0500720b */ /* 0x000fe40003fae000 */
[----:B------:R-:W-:Y:S02]  /*13e0*/  SEL R0, R17, RZ, !P0 ;  /* 0x000000ff11007207 */ /* 0x000fe40004000000 */
[----:B-----5:R-:W-:Y:S02]  /*13f0*/  SEL R11, R10, RZ, P4 ;  /* 0x000000ff0a0b7207 */ /* 0x020fe40002000000 */
[----:B------:R-:W-:-:S05]  /*1400*/  SEL R10, R27, RZ, P4 ;  /* 0x000000ff1b0a7207 */ /* 0x000fca0002000000 */
[----:B------:R-:W-:-:S04]  /*1410*/  FFMA R15, R22, R10, R15 ;  /* 0x0000000a160f7223 */ /* 0x000fc8000000000f */
[----:B------:R-:W-:Y:S01]  /*1420*/  FADD R15, -R12, R15 ;  /* 0x0000000f0c0f7221 */ /* 0x000fe20000000100 */
[----:B------:R-:W-:Y:S01]  /*1430*/  FFMA R10, R14, R11, R21 ;  /* 0x0000000b0e0a7223 */ /* 0x000fe20000000015 */
[----:B------:R-:W-:Y:S02]  /*1440*/  SEL R11, R16, RZ, !P0 ;  /* 0x000000ff100b7207 */ /* 0x000fe40004000000 */
[----:B------:R-:W-:Y:S02]  /*1450*/  SEL R19, R19, RZ, !P0 ;  /* 0x000000ff13137207 */ /* 0x000fe40004000000 */
[----:B------:R-:W-:Y:S02]  /*1460*/  SEL R18, R18, RZ, !P0 ;  /* 0x000000ff12127207 */ /* 0x000fe40004000000 */
[----:B------:R-:W-:Y:S02]  /*1470*/  FSEL R6, R6, RZ, P6 ;  /* 0x000000ff06067208 */ /* 0x000fe40003000000 */
[----:B------:R-:W-:Y:S01]  /*1480*/  FSEL R5, R5, RZ, P5 ;  /* 0x000000ff05057208 */ /* 0x000fe20002800000 */
[----:B------:R-:W-:Y:S01]  /*1490*/  FFMA R7, R0, R7, R19 ;  /* 0x0000000700077223 */ /* 0x000fe20000000013 */
[----:B------:R-:W-:Y:S01]  /*14a0*/  @P3 FSEL R6, R10, RZ, P4 ;  /* 0x000000ff0a063208 */ /* 0x000fe20002000000 */
[----:B------:R-:W-:Y:S01]  /*14b0*/  FFMA R2, R11, R2, R18 ;  /* 0x000000020b027223 */ /* 0x000fe20000000012 */
[----:B------:R-:W-:-:S02]  /*14c0*/  FSETP.GEU.AND P6, PT, R23, RZ, PT ;  /* 0x000000ff1700720b */ /* 0x000fc40003fce000 */
[C---:B------:R-:W-:Y:S02]  /*14d0*/  FSETP.GEU.AND P5, PT, R24.reuse, RZ, PT ;  /* 0x000000ff1800720b */ /* 0x040fe40003fae000 */
[----:B------:R-:W-:Y:S02]  /*14e0*/  FSEL R0, R23, RZ, P6 ;  /* 0x000000ff17007208 */ /* 0x000fe40003000000 */
[----:B------:R-:W-:Y:S01]  /*14f0*/  FSEL R11, R24, RZ, P5 ;  /* 0x000000ff180b7208 */ /* 0x000fe20002800000 */
[----:B0-----:R-:W-:Y:S01]  /*1500*/  IMAD.WIDE R8, R3, 0x4, R8 ;  /* 0x0000000403087825 */ /* 0x001fe200078e0208 */
[----:B--2---:R-:W-:-:S05]  /*1510*/  SEL R4, R4, RZ, P4 ;  /* 0x000000ff04047207 */ /* 0x004fca0002000000 */
[----:B------:R-:W-:-:S05]  /*1520*/  FFMA R4, R15, R4, R12 ;  /* 0x000000040f047223 */ /* 0x000fca000000000c */
[----:B------:R-:W-:Y:S02]  /*1530*/  @P3 FSEL R5, R4, RZ, P4 ;  /* 0x000000ff04053208 */ /* 0x000fe40002000000 */
[C---:B------:R-:W-:Y:S02]  /*1540*/  FSETP.GEU.AND P3, PT, R26.reuse, RZ, PT ;  /* 0x000000ff1a00720b */ /* 0x040fe40003f6e000 */
[C---:B------:R-:W-:Y:S02]  /*1550*/  FSETP.GEU.AND P4, PT, R25.reuse, RZ, PT ;  /* 0x000000ff1900720b */ /* 0x040fe40003f8e000 */
[----:B------:R-:W-:Y:S02]  /*1560*/  FSEL R26, R26, RZ, P3 ;  /* 0x000000ff1a1a7208 */ /* 0x000fe40001800000 */
[----:B------:R-:W-:Y:S02]  /*1570*/  FSEL R25, R25, RZ, P4 ;  /* 0x000000ff19197208 */ /* 0x000fe40002000000 */
[----:B------:R-:W-:-:S02]  /*1580*/  FSETP.GEU.AND P3, PT, R2, RZ, PT ;  /* 0x000000ff0200720b */ /* 0x000fc40003f6e000 */
[----:B------:R-:W-:Y:S02]  /*1590*/  FSETP.GEU.AND P4, PT, R7, RZ, PT ;  /* 0x000000ff0700720b */ /* 0x000fe40003f8e000 */
[----:B------:R-:W-:Y:S02]  /*15a0*/  @P1 FSEL R25, R0, R5, !P2 ;  /* 0x0000000500191208 */ /* 0x000fe40005000000 */
[----:B------:R-:W-:Y:S02]  /*15b0*/  @P1 FSEL R26, R11, R6, !P2 ;  /* 0x000000060b1a1208 */ /* 0x000fe40005000000 */
[----:B------:R-:W-:Y:S02]  /*15c0*/  FSEL R5, R2, RZ, P3 ;  /* 0x000000ff02057208 */ /* 0x000fe40001800000 */
[----:B------:R-:W-:Y:S02]  /*15d0*/  FSEL R0, R7, RZ, P4 ;  /* 0x000000ff07007208 */ /* 0x000fe40002000000 */
[----:B------:R-:W-:-:S02]  /*15e0*/  FSEL R24, R5, R26, !P0 ;  /* 0x0000001a05187208 */ /* 0x000fc40004000000 */
[----:B------:R-:W-:-:S05]  /*15f0*/  FSEL R25, R0, R25, !P0 ;  /* 0x0000001900197208 */ /* 0x000fca0004000000 */
[----:B------:R-:W-:Y:S01]  /*1600*/  STG.E.64 desc[UR4][R8.64], R24 ;  /* 0x0000001808007986 */ /* 0x000fe2000c101b04 */
[----:B------:R-:W-:Y:S05]  /*1610*/  EXIT ;  /* 0x000000000000794d */ /* 0x000fea0003800000 */
.L_x_0:
[----:B------:R-:W-:-:S00]  /*1620*/  BRA `(.L_x_0) ;  /* 0xfffffffc00fc7947 */ /* 0x000fc0000383ffff */
[----:B------:R-:W-:-:S00]  /*1630*/  NOP ;  /* 0x0000000000007918 */ /* 0x000fc00000000000 */
        /* <DEDUP_REMOVED lines=12> */
.L_x_1:


//--------------------- .nv.global.init           --------------------------
	.section	.nv.global.init,"aw",@progbits
.nv.global.init:
	.type		_$_str,@object
	.size		_$_str,(_$_str_$_2 - _$_str)
_$_str:
        /*0000*/ 	.byte	0x5f, 0x5f, 0x43, 0x55, 0x44, 0x41, 0x5f, 0x46, 0x54, 0x5a, 0x00
	.type		_$_str_$_2,@object
	.size		_$_str_$_2,(.L_1 - _$_str_$_2)
_$_str_$_2:
        /*000b*/ 	.byte	0x5f, 0x5f, 0x43, 0x55, 0x44, 0x41, 0x5f, 0x50, 0x52, 0x45, 0x43, 0x5f, 0x53, 0x51, 0x52, 0x54
        /*001b*/ 	.byte	0x00
.L_1:


//--------------------- .nv.constant0.triton_poi_fused_cat_6 --------------------------
	.section	.nv.constant0.triton_poi_fused_cat_6,"a",@progbits
	.sectionflags	@""
	.align	4
.nv.constant0.triton_poi_fused_cat_6:
	.zero		756
